//
// Generated by NVIDIA NVVM Compiler
//
// Compiler Build ID: CL-36424714
// Cuda compilation tools, release 13.0, V13.0.88
// Based on NVVM 20.0.0
//

.version 9.0
.target sm_100
.address_size 64

	// .globl	_Z24matrix_dot_shared_memoryPdS_S_iii
// _ZZ24matrix_dot_shared_memoryPdS_S_iiiE4ds_M has been demoted
// _ZZ24matrix_dot_shared_memoryPdS_S_iiiE4ds_N has been demoted

.visible .entry _Z24matrix_dot_shared_memoryPdS_S_iii(
	.param .u64 .ptr .align 1 _Z24matrix_dot_shared_memoryPdS_S_iii_param_0,
	.param .u64 .ptr .align 1 _Z24matrix_dot_shared_memoryPdS_S_iii_param_1,
	.param .u64 .ptr .align 1 _Z24matrix_dot_shared_memoryPdS_S_iii_param_2,
	.param .u32 _Z24matrix_dot_shared_memoryPdS_S_iii_param_3,
	.param .u32 _Z24matrix_dot_shared_memoryPdS_S_iii_param_4,
	.param .u32 _Z24matrix_dot_shared_memoryPdS_S_iii_param_5
)
{
	.reg .pred 	%p<12>;
	.reg .b32 	%r<45>;
	.reg .b64 	%rd<13>;
	.reg .b64 	%fd<63>;
	// demoted variable
	.shared .align 8 .b8 _ZZ24matrix_dot_shared_memoryPdS_S_iiiE4ds_M[2048];
	// demoted variable
	.shared .align 8 .b8 _ZZ24matrix_dot_shared_memoryPdS_S_iiiE4ds_N[2048];
	ld.param.u64 	%rd3, [_Z24matrix_dot_shared_memoryPdS_S_iii_param_0];
	ld.param.u64 	%rd4, [_Z24matrix_dot_shared_memoryPdS_S_iii_param_1];
	ld.param.u64 	%rd5, [_Z24matrix_dot_shared_memoryPdS_S_iii_param_2];
	ld.param.u32 	%r23, [_Z24matrix_dot_shared_memoryPdS_S_iii_param_3];
	ld.param.u32 	%r24, [_Z24matrix_dot_shared_memoryPdS_S_iii_param_4];
	ld.param.u32 	%r25, [_Z24matrix_dot_shared_memoryPdS_S_iii_param_5];
	mov.u32 	%r40, %tid.x;
	mov.u32 	%r42, %tid.y;
	mov.u32 	%r26, %ctaid.y;
	mov.u32 	%r27, %ntid.y;
	mad.lo.s32 	%r3, %r26, %r27, %r42;
	mov.u32 	%r28, %ctaid.x;
	mov.u32 	%r29, %ntid.x;
	mad.lo.s32 	%r4, %r28, %r29, %r40;
	setp.lt.s32 	%p1, %r24, -14;
	mov.f64 	%fd62, 0d0000000000000000;
	@%p1 bra 	$L__BB0_7;
	add.s32 	%r30, %r24, -1;
	shr.s32 	%r31, %r30, 31;
	shr.u32 	%r32, %r31, 28;
	add.s32 	%r33, %r30, %r32;
	shr.s32 	%r34, %r33, 4;
	neg.s32 	%r44, %r34;
	shl.b32 	%r35, %r42, 7;
	mov.u32 	%r36, _ZZ24matrix_dot_shared_memoryPdS_S_iiiE4ds_M;
	add.s32 	%r5, %r36, %r35;
	shl.b32 	%r37, %r40, 3;
	add.s32 	%r6, %r5, %r37;
	mov.u32 	%r38, _ZZ24matrix_dot_shared_memoryPdS_S_iiiE4ds_N;
	add.s32 	%r8, %r38, %r37;
	add.s32 	%r7, %r8, %r35;
	mad.lo.s32 	%r43, %r42, %r25, %r4;
	shl.b32 	%r11, %r25, 4;
	mad.lo.s32 	%r41, %r24, %r3, %r40;
	cvta.to.global.u64 	%rd1, %rd3;
	cvta.to.global.u64 	%rd2, %rd4;
	mov.f64 	%fd62, 0d0000000000000000;
$L__BB0_2:
	setp.ge.s32 	%p2, %r3, %r23;
	setp.ge.s32 	%p3, %r40, %r24;
	mov.f64 	%fd60, 0d0000000000000000;
	or.pred  	%p4, %p2, %p3;
	@%p4 bra 	$L__BB0_4;
	mul.wide.s32 	%rd6, %r41, 8;
	add.s64 	%rd7, %rd1, %rd6;
	ld.global.f64 	%fd60, [%rd7];
$L__BB0_4:
	setp.ge.s32 	%p5, %r4, %r25;
	st.shared.f64 	[%r6], %fd60;
	setp.ge.s32 	%p6, %r42, %r24;
	mov.f64 	%fd61, 0d0000000000000000;
	or.pred  	%p7, %p5, %p6;
	@%p7 bra 	$L__BB0_6;
	mul.wide.s32 	%rd8, %r43, 8;
	add.s64 	%rd9, %rd2, %rd8;
	ld.global.f64 	%fd61, [%rd9];
$L__BB0_6:
	st.shared.f64 	[%r7], %fd61;
	bar.sync 	0;
	ld.shared.f64 	%fd12, [%r5];
	ld.shared.f64 	%fd13, [%r8];
	fma.rn.f64 	%fd14, %fd12, %fd13, %fd62;
	ld.shared.f64 	%fd15, [%r5+8];
	ld.shared.f64 	%fd16, [%r8+128];
	fma.rn.f64 	%fd17, %fd15, %fd16, %fd14;
	ld.shared.f64 	%fd18, [%r5+16];
	ld.shared.f64 	%fd19, [%r8+256];
	fma.rn.f64 	%fd20, %fd18, %fd19, %fd17;
	ld.shared.f64 	%fd21, [%r5+24];
	ld.shared.f64 	%fd22, [%r8+384];
	fma.rn.f64 	%fd23, %fd21, %fd22, %fd20;
	ld.shared.f64 	%fd24, [%r5+32];
	ld.shared.f64 	%fd25, [%r8+512];
	fma.rn.f64 	%fd26, %fd24, %fd25, %fd23;
	ld.shared.f64 	%fd27, [%r5+40];
	ld.shared.f64 	%fd28, [%r8+640];
	fma.rn.f64 	%fd29, %fd27, %fd28, %fd26;
	ld.shared.f64 	%fd30, [%r5+48];
	ld.shared.f64 	%fd31, [%r8+768];
	fma.rn.f64 	%fd32, %fd30, %fd31, %fd29;
	ld.shared.f64 	%fd33, [%r5+56];
	ld.shared.f64 	%fd34, [%r8+896];
	fma.rn.f64 	%fd35, %fd33, %fd34, %fd32;
	ld.shared.f64 	%fd36, [%r5+64];
	ld.shared.f64 	%fd37, [%r8+1024];
	fma.rn.f64 	%fd38, %fd36, %fd37, %fd35;
	ld.shared.f64 	%fd39, [%r5+72];
	ld.shared.f64 	%fd40, [%r8+1152];
	fma.rn.f64 	%fd41, %fd39, %fd40, %fd38;
	ld.shared.f64 	%fd42, [%r5+80];
	ld.shared.f64 	%fd43, [%r8+1280];
	fma.rn.f64 	%fd44, %fd42, %fd43, %fd41;
	ld.shared.f64 	%fd45, [%r5+88];
	ld.shared.f64 	%fd46, [%r8+1408];
	fma.rn.f64 	%fd47, %fd45, %fd46, %fd44;
	ld.shared.f64 	%fd48, [%r5+96];
	ld.shared.f64 	%fd49, [%r8+1536];
	fma.rn.f64 	%fd50, %fd48, %fd49, %fd47;
	ld.shared.f64 	%fd51, [%r5+104];
	ld.shared.f64 	%fd52, [%r8+1664];
	fma.rn.f64 	%fd53, %fd51, %fd52, %fd50;
	ld.shared.f64 	%fd54, [%r5+112];
	ld.shared.f64 	%fd55, [%r8+1792];
	fma.rn.f64 	%fd56, %fd54, %fd55, %fd53;
	ld.shared.f64 	%fd57, [%r5+120];
	ld.shared.f64 	%fd58, [%r8+1920];
	fma.rn.f64 	%fd62, %fd57, %fd58, %fd56;
	bar.sync 	0;
	add.s32 	%r44, %r44, 1;
	add.s32 	%r43, %r43, %r11;
	add.s32 	%r42, %r42, 16;
	add.s32 	%r41, %r41, 16;
	add.s32 	%r40, %r40, 16;
	setp.ne.s32 	%p8, %r44, 1;
	@%p8 bra 	$L__BB0_2;
$L__BB0_7:
	setp.ge.s32 	%p9, %r3, %r23;
	setp.ge.s32 	%p10, %r4, %r25;
	or.pred  	%p11, %p9, %p10;
	@%p11 bra 	$L__BB0_9;
	mad.lo.s32 	%r39, %r25, %r3, %r4;
	cvta.to.global.u64 	%rd10, %rd5;
	mul.wide.s32 	%rd11, %r39, 8;
	add.s64 	%rd12, %rd10, %rd11;
	st.global.f64 	[%rd12], %fd62;
$L__BB0_9:
	ret;

}
	// .globl	_Z17initMatrix_kernelPdii
.visible .entry _Z17initMatrix_kernelPdii(
	.param .u64 .ptr .align 1 _Z17initMatrix_kernelPdii_param_0,
	.param .u32 _Z17initMatrix_kernelPdii_param_1,
	.param .u32 _Z17initMatrix_kernelPdii_param_2
)
{
	.reg .pred 	%p<2>;
	.reg .b32 	%r<13>;
	.reg .b64 	%rd<6>;

	ld.param.u64 	%rd1, [_Z17initMatrix_kernelPdii_param_0];
	ld.param.u32 	%r2, [_Z17initMatrix_kernelPdii_param_1];
	ld.param.u32 	%r3, [_Z17initMatrix_kernelPdii_param_2];
	mov.u32 	%r4, %ctaid.y;
	mov.u32 	%r5, %ntid.y;
	mov.u32 	%r6, %tid.y;
	mad.lo.s32 	%r7, %r4, %r5, %r6;
	mov.u32 	%r8, %ctaid.x;
	mov.u32 	%r9, %ntid.x;
	mov.u32 	%r10, %tid.x;
	mad.lo.s32 	%r11, %r8, %r9, %r10;
	mad.lo.s32 	%r1, %r3, %r7, %r11;
	mul.lo.s32 	%r12, %r3, %r2;
	setp.ge.s32 	%p1, %r1, %r12;
	@%p1 bra 	$L__BB1_2;
	cvta.to.global.u64 	%rd2, %rd1;
	mul.wide.s32 	%rd3, %r1, 8;
	add.s64 	%rd4, %rd2, %rd3;
	mov.b64 	%rd5, 4607182418800017408;
	st.global.u64 	[%rd4], %rd5;
$L__BB1_2:
	ret;

}
	// .globl	_Z23hadamard_product_kernelPdS_S_iii
.visible .entry _Z23hadamard_product_kernelPdS_S_iii(
	.param .u64 .ptr .align 1 _Z23hadamard_product_kernelPdS_S_iii_param_0,
	.param .u64 .ptr .align 1 _Z23hadamard_product_kernelPdS_S_iii_param_1,
	.param .u64 .ptr .align 1 _Z23hadamard_product_kernelPdS_S_iii_param_2,
	.param .u32 _Z23hadamard_product_kernelPdS_S_iii_param_3,
	.param .u32 _Z23hadamard_product_kernelPdS_S_iii_param_4,
	.param .u32 _Z23hadamard_product_kernelPdS_S_iii_param_5
)
{
	.reg .pred 	%p<2>;
	.reg .b32 	%r<14>;
	.reg .b64 	%rd<11>;
	.reg .b64 	%fd<4>;

	ld.param.u64 	%rd1, [_Z23hadamard_product_kernelPdS_S_iii_param_0];
	ld.param.u64 	%rd2, [_Z23hadamard_product_kernelPdS_S_iii_param_1];
	ld.param.u64 	%rd3, [_Z23hadamard_product_kernelPdS_S_iii_param_2];
	ld.param.u32 	%r2, [_Z23hadamard_product_kernelPdS_S_iii_param_3];
	ld.param.u32 	%r3, [_Z23hadamard_product_kernelPdS_S_iii_param_4];
	ld.param.u32 	%r4, [_Z23hadamard_product_kernelPdS_S_iii_param_5];
	mov.u32 	%r5, %ctaid.y;
	mov.u32 	%r6, %ntid.y;
	mov.u32 	%r7, %tid.y;
	mad.lo.s32 	%r8, %r5, %r6, %r7;
	mov.u32 	%r9, %ctaid.x;
	mov.u32 	%r10, %ntid.x;
	mov.u32 	%r11, %tid.x;
	mad.lo.s32 	%r12, %r9, %r10, %r11;
	mad.lo.s32 	%r1, %r4, %r8, %r12;
	mul.lo.s32 	%r13, %r3, %r2;
	setp.ge.s32 	%p1, %r1, %r13;
	@%p1 bra 	$L__BB2_2;
	cvta.to.global.u64 	%rd4, %rd1;
	cvta.to.global.u64 	%rd5, %rd2;
	cvta.to.global.u64 	%rd6, %rd3;
	mul.wide.s32 	%rd7, %r1, 8;
	add.s64 	%rd8, %rd4, %rd7;
	ld.global.f64 	%fd1, [%rd8];
	add.s64 	%rd9, %rd5, %rd7;
	ld.global.f64 	%fd2, [%rd9];
	mul.f64 	%fd3, %fd1, %fd2;
	add.s64 	%rd10, %rd6, %rd7;
	st.global.f64 	[%rd10], %fd3;
$L__BB2_2:
	ret;

}
	// .globl	_Z17matrix_sum_kernelPdS_S_iii
.visible .entry _Z17matrix_sum_kernelPdS_S_iii(
	.param .u64 .ptr .align 1 _Z17matrix_sum_kernelPdS_S_iii_param_0,
	.param .u64 .ptr .align 1 _Z17matrix_sum_kernelPdS_S_iii_param_1,
	.param .u64 .ptr .align 1 _Z17matrix_sum_kernelPdS_S_iii_param_2,
	.param .u32 _Z17matrix_sum_kernelPdS_S_iii_param_3,
	.param .u32 _Z17matrix_sum_kernelPdS_S_iii_param_4,
	.param .u32 _Z17matrix_sum_kernelPdS_S_iii_param_5
)
{
	.reg .pred 	%p<2>;
	.reg .b32 	%r<14>;
	.reg .b64 	%rd<11>;
	.reg .b64 	%fd<4>;

	ld.param.u64 	%rd1, [_Z17matrix_sum_kernelPdS_S_iii_param_0];
	ld.param.u64 	%rd2, [_Z17matrix_sum_kernelPdS_S_iii_param_1];
	ld.param.u64 	%rd3, [_Z17matrix_sum_kernelPdS_S_iii_param_2];
	ld.param.u32 	%r2, [_Z17matrix_sum_kernelPdS_S_iii_param_3];
	ld.param.u32 	%r3, [_Z17matrix_sum_kernelPdS_S_iii_param_4];
	ld.param.u32 	%r4, [_Z17matrix_sum_kernelPdS_S_iii_param_5];
	mov.u32 	%r5, %ctaid.y;
	mov.u32 	%r6, %ntid.y;
	mov.u32 	%r7, %tid.y;
	mad.lo.s32 	%r8, %r5, %r6, %r7;
	mov.u32 	%r9, %ctaid.x;
	mov.u32 	%r10, %ntid.x;
	mov.u32 	%r11, %tid.x;
	mad.lo.s32 	%r12, %r9, %r10, %r11;
	mad.lo.s32 	%r1, %r4, %r8, %r12;
	mul.lo.s32 	%r13, %r3, %r2;
	setp.ge.s32 	%p1, %r1, %r13;
	@%p1 bra 	$L__BB3_2;
	cvta.to.global.u64 	%rd4, %rd1;
	cvta.to.global.u64 	%rd5, %rd2;
	cvta.to.global.u64 	%rd6, %rd3;
	mul.wide.s32 	%rd7, %r1, 8;
	add.s64 	%rd8, %rd4, %rd7;
	ld.global.f64 	%fd1, [%rd8];
	add.s64 	%rd9, %rd5, %rd7;
	ld.global.f64 	%fd2, [%rd9];
	add.f64 	%fd3, %fd1, %fd2;
	add.s64 	%rd10, %rd6, %rd7;
	st.global.f64 	[%rd10], %fd3;
$L__BB3_2:
	ret;

}
	// .globl	_Z22matrix_function_kernelPFddEPdS1_ii
.visible .entry _Z22matrix_function_kernelPFddEPdS1_ii(
	.param .u64 .ptr .align 1 _Z22matrix_function_kernelPFddEPdS1_ii_param_0,
	.param .u64 .ptr .align 1 _Z22matrix_function_kernelPFddEPdS1_ii_param_1,
	.param .u64 .ptr .align 1 _Z22matrix_function_kernelPFddEPdS1_ii_param_2,
	.param .u32 _Z22matrix_function_kernelPFddEPdS1_ii_param_3,
	.param .u32 _Z22matrix_function_kernelPFddEPdS1_ii_param_4
)
{
	.reg .pred 	%p<2>;
	.reg .b32 	%r<13>;
	.reg .b64 	%rd<9>;
	.reg .b64 	%fd<4>;

	ld.param.u64 	%rd1, [_Z22matrix_function_kernelPFddEPdS1_ii_param_0];
	ld.param.u64 	%rd2, [_Z22matrix_function_kernelPFddEPdS1_ii_param_1];
	ld.param.u64 	%rd3, [_Z22matrix_function_kernelPFddEPdS1_ii_param_2];
	ld.param.u32 	%r2, [_Z22matrix_function_kernelPFddEPdS1_ii_param_3];
	ld.param.u32 	%r3, [_Z22matrix_function_kernelPFddEPdS1_ii_param_4];
	mov.u32 	%r4, %ctaid.y;
	mov.u32 	%r5, %ntid.y;
	mov.u32 	%r6, %tid.y;
	mad.lo.s32 	%r7, %r4, %r5, %r6;
	mov.u32 	%r8, %ctaid.x;
	mov.u32 	%r9, %ntid.x;
	mov.u32 	%r10, %tid.x;
	mad.lo.s32 	%r11, %r8, %r9, %r10;
	mad.lo.s32 	%r1, %r3, %r7, %r11;
	mul.lo.s32 	%r12, %r3, %r2;
	setp.ge.s32 	%p1, %r1, %r12;
	@%p1 bra 	$L__BB4_2;
	cvta.to.global.u64 	%rd4, %rd2;
	cvta.to.global.u64 	%rd5, %rd3;
	mul.wide.s32 	%rd6, %r1, 8;
	add.s64 	%rd7, %rd4, %rd6;
	ld.global.f64 	%fd1, [%rd7];
	{ // callseq 0, 0
	.param .b64 param0;
	st.param.f64 	[param0], %fd1;
	.param .b64 retval0;
	prototype_0 : .callprototype (.param .b64 _) _ (.param .b64 _);
	call (retval0), 
	%rd1, 
	(
	param0
	)
	, prototype_0;
	ld.param.f64 	%fd2, [retval0];
	} // callseq 0
	add.s64 	%rd8, %rd5, %rd6;
	st.global.f64 	[%rd8], %fd2;
$L__BB4_2:
	ret;

}


// ===== COMPILED SASS (sm_100) =====

	.target	sm_100

	.elftype	@"ET_EXEC"


//--------------------- .note.nv.tkinfo           --------------------------
	.section	.note.nv.tkinfo,"",@"SHT_NOTE"
	.sectionflags	@"SHF_NOTE_NV_TKINFO"
	.tkinfo
        /*0018*/ 	.word	0x00000002
        /*0030*/ 	.string	""
        /*0030*/ 	.string	"ptxas"
        /*0030*/ 	.string	"Cuda compilation tools, release 13.0, V13.0.88"
        /*0030*/ 	.string	"Build cuda_13.0.r13.0/compiler.36424714_0"
        /*0030*/ 	.string	"-arch sm_100 -m 64 "



//--------------------- .note.nv.cuinfo           --------------------------
	.section	.note.nv.cuinfo,"",@"SHT_NOTE"
	.sectionflags	@"SHF_NOTE_NV_CUINFO"
        /*0018*/ 	.short	0x0002
        /*001a*/ 	.short	0x0064
        /*001c*/ 	.short	0x0082
	.zero		2


//--------------------- .nv.info                  --------------------------
	.section	.nv.info,"",@"SHT_CUDA_INFO"
	.align	4


	//----- nvinfo : EIATTR_REGCOUNT
	.align		4
        /*0000*/ 	.byte	0x04, 0x2f
        /*0002*/ 	.short	(.L_1 - .L_0)
	.align		4
.L_0:
        /*0004*/ 	.word	index@(_Z24matrix_dot_shared_memoryPdS_S_iii)
        /*0008*/ 	.word	0x00000020


	//----- nvinfo : EIATTR_FRAME_SIZE
	.align		4
.L_1:
        /*000c*/ 	.byte	0x04, 0x11
        /*000e*/ 	.short	(.L_3 - .L_2)
	.align		4
.L_2:
        /*0010*/ 	.word	index@(_Z24matrix_dot_shared_memoryPdS_S_iii)
        /*0014*/ 	.word	0x00000000


	//----- nvinfo : EIATTR_REGCOUNT
	.align		4
.L_3:
        /*0018*/ 	.byte	0x04, 0x2f
        /*001a*/ 	.short	(.L_5 - .L_4)
	.align		4
.L_4:
        /*001c*/ 	.word	index@(_Z17initMatrix_kernelPdii)
        /*0020*/ 	.word	0x0000000a


	//----- nvinfo : EIATTR_FRAME_SIZE
	.align		4
.L_5:
        /*0024*/ 	.byte	0x04, 0x11
        /*0026*/ 	.short	(.L_7 - .L_6)
	.align		4
.L_6:
        /*0028*/ 	.word	index@(_Z17initMatrix_kernelPdii)
        /*002c*/ 	.word	0x00000000


	//----- nvinfo : EIATTR_REGCOUNT
	.align		4
.L_7:
        /*0030*/ 	.byte	0x04, 0x2f
        /*0032*/ 	.short	(.L_9 - .L_8)
	.align		4
.L_8:
        /*0034*/ 	.word	index@(_Z23hadamard_product_kernelPdS_S_iii)
        /*0038*/ 	.word	0x0000000e


	//----- nvinfo : EIATTR_FRAME_SIZE
	.align		4
.L_9:
        /*003c*/ 	.byte	0x04, 0x11
        /*003e*/ 	.short	(.L_11 - .L_10)
	.align		4
.L_10:
        /*0040*/ 	.word	index@(_Z23hadamard_product_kernelPdS_S_iii)
        /*0044*/ 	.word	0x00000000


	//----- nvinfo : EIATTR_REGCOUNT
	.align		4
.L_11:
        /*0048*/ 	.byte	0x04, 0x2f
        /*004a*/ 	.short	(.L_13 - .L_12)
	.align		4
.L_12:
        /*004c*/ 	.word	index@(_Z17matrix_sum_kernelPdS_S_iii)
        /*0050*/ 	.word	0x0000000e


	//----- nvinfo : EIATTR_FRAME_SIZE
	.align		4
.L_13:
        /*0054*/ 	.byte	0x04, 0x11
        /*0056*/ 	.short	(.L_15 - .L_14)
	.align		4
.L_14:
        /*0058*/ 	.word	index@(_Z17matrix_sum_kernelPdS_S_iii)
        /*005c*/ 	.word	0x00000000


	//----- nvinfo : EIATTR_REGCOUNT
	.align		4
.L_15:
        /*0060*/ 	.byte	0x04, 0x2f
        /*0062*/ 	.short	(.L_17 - .L_16)
	.align		4
.L_16:
        /*0064*/ 	.word	index@(_Z22matrix_function_kernelPFddEPdS1_ii)
        /*0068*/ 	.word	0x00000018


	//----- nvinfo : EIATTR_FRAME_SIZE
	.align		4
.L_17:
        /*006c*/ 	.byte	0x04, 0x11
        /*006e*/ 	.short	(.L_19 - .L_18)
	.align		4
.L_18:
        /*0070*/ 	.word	index@(_Z22matrix_function_kernelPFddEPdS1_ii)
        /*0074*/ 	.word	0x00000000


	//----- nvinfo : EIATTR_MIN_STACK_SIZE
	.align		4
.L_19:
        /*0078*/ 	.byte	0x04, 0x12
        /*007a*/ 	.short	(.L_21 - .L_20)
	.align		4
.L_20:
        /*007c*/ 	.word	index@(_Z22matrix_function_kernelPFddEPdS1_ii)
        /*0080*/ 	.word	0x00000000


	//----- nvinfo : EIATTR_MIN_STACK_SIZE
	.align		4
.L_21:
        /*0084*/ 	.byte	0x04, 0x12
        /*0086*/ 	.short	(.L_23 - .L_22)
	.align		4
.L_22:
        /*0088*/ 	.word	index@(_Z17matrix_sum_kernelPdS_S_iii)
        /*008c*/ 	.word	0x00000000


	//----- nvinfo : EIATTR_MIN_STACK_SIZE
	.align		4
.L_23:
        /*0090*/ 	.byte	0x04, 0x12
        /*0092*/ 	.short	(.L_25 - .L_24)
	.align		4
.L_24:
        /*0094*/ 	.word	index@(_Z23hadamard_product_kernelPdS_S_iii)
        /*0098*/ 	.word	0x00000000


	//----- nvinfo : EIATTR_MIN_STACK_SIZE
	.align		4
.L_25:
        /*009c*/ 	.byte	0x04, 0x12
        /*009e*/ 	.short	(.L_27 - .L_26)
	.align		4
.L_26:
        /*00a0*/ 	.word	index@(_Z17initMatrix_kernelPdii)
        /*00a4*/ 	.word	0x00000000


	//----- nvinfo : EIATTR_MIN_STACK_SIZE
	.align		4
.L_27:
        /*00a8*/ 	.byte	0x04, 0x12
        /*00aa*/ 	.short	(.L_29 - .L_28)
	.align		4
.L_28:
        /*00ac*/ 	.word	index@(_Z24matrix_dot_shared_memoryPdS_S_iii)
        /*00b0*/ 	.word	0x00000000
.L_29:


//--------------------- .nv.compat                --------------------------
	.section	.nv.compat,"",@"SHT_CUDA_COMPAT_INFO"
	.align	4
        /*0000*/ 	.byte	0x02, 0x09, 0x00, 0x00, 0x02, 0x02, 0x01, 0x00, 0x02, 0x05, 0x05, 0x00, 0x03, 0x07, 0x01, 0x01
        /*0010*/ 	.byte	0x02, 0x03, 0x00, 0x00, 0x02, 0x06, 0x01, 0x00, 0x04, 0x0b, 0x08, 0x00, 0x01, 0x00, 0x00, 0x00
        /*0020*/ 	.byte	0x00, 0x00, 0x00, 0x00


//--------------------- .nv.info._Z22matrix_function_kernelPFddEPdS1_ii --------------------------
	.section	.nv.info._Z22matrix_function_kernelPFddEPdS1_ii,"",@"SHT_CUDA_INFO"
	.sectionflags	@""
	.align	4


	//----- nvinfo : EIATTR_CUDA_API_VERSION
	.align		4
        /*0000*/ 	.byte	0x04, 0x37
        /*0002*/ 	.short	(.L_31 - .L_30)
.L_30:
        /*0004*/ 	.word	0x00000082


	//----- nvinfo : EIATTR_KPARAM_INFO
	.align		4
.L_31:
        /*0008*/ 	.byte	0x04, 0x17
        /*000a*/ 	.short	(.L_33 - .L_32)
.L_32:
        /*000c*/ 	.word	0x00000000
        /*0010*/ 	.short	0x0004
        /*0012*/ 	.short	0x001c
        /*0014*/ 	.byte	0x00, 0xf0, 0x11, 0x00


	//----- nvinfo : EIATTR_KPARAM_INFO
	.align		4
.L_33:
        /*0018*/ 	.byte	0x04, 0x17
        /*001a*/ 	.short	(.L_35 - .L_34)
.L_34:
        /*001c*/ 	.word	0x00000000
        /*0020*/ 	.short	0x0003
        /*0022*/ 	.short	0x0018
        /*0024*/ 	.byte	0x00, 0xf0, 0x11, 0x00


	//----- nvinfo : EIATTR_KPARAM_INFO
	.align		4
.L_35:
        /*0028*/ 	.byte	0x04, 0x17
        /*002a*/ 	.short	(.L_37 - .L_36)
.L_36:
        /*002c*/ 	.word	0x00000000
        /*0030*/ 	.short	0x0002
        /*0032*/ 	.short	0x0010
        /*0034*/ 	.byte	0x00, 0xf5, 0x21, 0x00


	//----- nvinfo : EIATTR_KPARAM_INFO
	.align		4
.L_37:
        /*0038*/ 	.byte	0x04, 0x17
        /*003a*/ 	.short	(.L_39 - .L_38)
.L_38:
        /*003c*/ 	.word	0x00000000
        /*0040*/ 	.short	0x0001
        /*0042*/ 	.short	0x0008
        /*0044*/ 	.byte	0x00, 0xf5, 0x21, 0x00


	//----- nvinfo : EIATTR_KPARAM_INFO
	.align		4
.L_39:
        /*0048*/ 	.byte	0x04, 0x17
        /*004a*/ 	.short	(.L_41 - .L_40)
.L_40:
        /*004c*/ 	.word	0x00000000
        /*0050*/ 	.short	0x0000
        /*0052*/ 	.short	0x0000
        /*0054*/ 	.byte	0x00, 0xf5, 0x21, 0x00


	//----- nvinfo : EIATTR_SPARSE_MMA_MASK
	.align		4
.L_41:
        /*0058*/ 	.byte	0x03, 0x50
        /*005a*/ 	.short	0x0000


	//----- nvinfo : EIATTR_MAXREG_COUNT
	.align		4
        /*005c*/ 	.byte	0x03, 0x1b
        /*005e*/ 	.short	0x00ff


	//----- nvinfo : EIATTR_MERCURY_ISA_VERSION
	.align		4
        /*0060*/ 	.byte	0x03, 0x5f
        /*0062*/ 	.short	0x0101


	//----- nvinfo : EIATTR_VRC_CTA_INIT_COUNT
	.align		4
        /*0064*/ 	.byte	0x02, 0x4a
	.zero		1
	.zero		1


	//----- nvinfo : EIATTR_EXIT_INSTR_OFFSETS
	.align		4
        /*0068*/ 	.byte	0x04, 0x1c
        /*006a*/ 	.short	(.L_43 - .L_42)


	//   ....[0]....
.L_42:
        /*006c*/ 	.word	0x000000d0


	//   ....[1]....
        /*0070*/ 	.word	0x00000190


	//----- nvinfo : EIATTR_CRS_STACK_SIZE
	.align		4
.L_43:
        /*0074*/ 	.byte	0x04, 0x1e
        /*0076*/ 	.short	(.L_45 - .L_44)
.L_44:
        /*0078*/ 	.word	0x00000000


	//----- nvinfo : EIATTR_CBANK_PARAM_SIZE
	.align		4
.L_45:
        /*007c*/ 	.byte	0x03, 0x19
        /*007e*/ 	.short	0x0020


	//----- nvinfo : EIATTR_PARAM_CBANK
	.align		4
        /*0080*/ 	.byte	0x04, 0x0a
        /*0082*/ 	.short	(.L_47 - .L_46)
	.align		4
.L_46:
        /*0084*/ 	.word	index@(.nv.constant0._Z22matrix_function_kernelPFddEPdS1_ii)
        /*0088*/ 	.short	0x0380
        /*008a*/ 	.short	0x0020


	//----- nvinfo : EIATTR_SW_WAR
	.align		4
.L_47:
        /*008c*/ 	.byte	0x04, 0x36
        /*008e*/ 	.short	(.L_49 - .L_48)
.L_48:
        /*0090*/ 	.word	0x00000008
.L_49:


//--------------------- .nv.info._Z17matrix_sum_kernelPdS_S_iii --------------------------
	.section	.nv.info._Z17matrix_sum_kernelPdS_S_iii,"",@"SHT_CUDA_INFO"
	.sectionflags	@""
	.align	4


	//----- nvinfo : EIATTR_CUDA_API_VERSION
	.align		4
        /*0000*/ 	.byte	0x04, 0x37
        /*0002*/ 	.short	(.L_51 - .L_50)
.L_50:
        /*0004*/ 	.word	0x00000082


	//----- nvinfo : EIATTR_KPARAM_INFO
	.align		4
.L_51:
        /*0008*/ 	.byte	0x04, 0x17
        /*000a*/ 	.short	(.L_53 - .L_52)
.L_52:
        /*000c*/ 	.word	0x00000000
        /*0010*/ 	.short	0x0005
        /*0012*/ 	.short	0x0020
        /*0014*/ 	.byte	0x00, 0xf0, 0x11, 0x00


	//----- nvinfo : EIATTR_KPARAM_INFO
	.align		4
.L_53:
        /*0018*/ 	.byte	0x04, 0x17
        /*001a*/ 	.short	(.L_55 - .L_54)
.L_54:
        /*001c*/ 	.word	0x00000000
        /*0020*/ 	.short	0x0004
        /*0022*/ 	.short	0x001c
        /*0024*/ 	.byte	0x00, 0xf0, 0x11, 0x00


	//----- nvinfo : EIATTR_KPARAM_INFO
	.align		4
.L_55:
        /*0028*/ 	.byte	0x04, 0x17
        /*002a*/ 	.short	(.L_57 - .L_56)
.L_56:
        /*002c*/ 	.word	0x00000000
        /*0030*/ 	.short	0x0003
        /*0032*/ 	.short	0x0018
        /*0034*/ 	.byte	0x00, 0xf0, 0x11, 0x00


	//----- nvinfo : EIATTR_KPARAM_INFO
	.align		4
.L_57:
        /*0038*/ 	.byte	0x04, 0x17
        /*003a*/ 	.short	(.L_59 - .L_58)
.L_58:
        /*003c*/ 	.word	0x00000000
        /*0040*/ 	.short	0x0002
        /*0042*/ 	.short	0x0010
        /*0044*/ 	.byte	0x00, 0xf5, 0x21, 0x00


	//----- nvinfo : EIATTR_KPARAM_INFO
	.align		4
.L_59:
        /*0048*/ 	.byte	0x04, 0x17
        /*004a*/ 	.short	(.L_61 - .L_60)
.L_60:
        /*004c*/ 	.word	0x00000000
        /*0050*/ 	.short	0x0001
        /*0052*/ 	.short	0x0008
        /*0054*/ 	.byte	0x00, 0xf5, 0x21, 0x00


	//----- nvinfo : EIATTR_KPARAM_INFO
	.align		4
.L_61:
        /*0058*/ 	.byte	0x04, 0x17
        /*005a*/ 	.short	(.L_63 - .L_62)
.L_62:
        /*005c*/ 	.word	0x00000000
        /*0060*/ 	.short	0x0000
        /*0062*/ 	.short	0x0000
        /*0064*/ 	.byte	0x00, 0xf5, 0x21, 0x00


	//----- nvinfo : EIATTR_SPARSE_MMA_MASK
	.align		4
.L_63:
        /*0068*/ 	.byte	0x03, 0x50
        /*006a*/ 	.short	0x0000


	//----- nvinfo : EIATTR_MAXREG_COUNT
	.align		4
        /*006c*/ 	.byte	0x03, 0x1b
        /*006e*/ 	.short	0x00ff


	//----- nvinfo : EIATTR_MERCURY_ISA_VERSION
	.align		4
        /*0070*/ 	.byte	0x03, 0x5f
        /*0072*/ 	.short	0x0101


	//----- nvinfo : EIATTR_VRC_CTA_INIT_COUNT
	.align		4
        /*0074*/ 	.byte	0x02, 0x4a
	.zero		1
	.zero		1


	//----- nvinfo : EIATTR_EXIT_INSTR_OFFSETS
	.align		4
        /*0078*/ 	.byte	0x04, 0x1c
        /*007a*/ 	.short	(.L_65 - .L_64)


	//   ....[0]....
.L_64:
        /*007c*/ 	.word	0x000000e0


	//   ....[1]....
        /*0080*/ 	.word	0x000001a0


	//----- nvinfo : EIATTR_CBANK_PARAM_SIZE
	.align		4
.L_65:
        /*0084*/ 	.byte	0x03, 0x19
        /*0086*/ 	.short	0x0024


	//----- nvinfo : EIATTR_PARAM_CBANK
	.align		4
        /*0088*/ 	.byte	0x04, 0x0a
        /*008a*/ 	.short	(.L_67 - .L_66)
	.align		4
.L_66:
        /*008c*/ 	.word	index@(.nv.constant0._Z17matrix_sum_kernelPdS_S_iii)
        /*0090*/ 	.short	0x0380
        /*0092*/ 	.short	0x0024


	//----- nvinfo : EIATTR_SW_WAR
	.align		4
.L_67:
        /*0094*/ 	.byte	0x04, 0x36
        /*0096*/ 	.short	(.L_69 - .L_68)
.L_68:
        /*0098*/ 	.word	0x00000008
.L_69:


//--------------------- .nv.info._Z23hadamard_product_kernelPdS_S_iii --------------------------
	.section	.nv.info._Z23hadamard_product_kernelPdS_S_iii,"",@"SHT_CUDA_INFO"
	.sectionflags	@""
	.align	4


	//----- nvinfo : EIATTR_CUDA_API_VERSION
	.align		4
        /*0000*/ 	.byte	0x04, 0x37
        /*0002*/ 	.short	(.L_71 - .L_70)
.L_70:
        /*0004*/ 	.word	0x00000082


	//----- nvinfo : EIATTR_KPARAM_INFO
	.align		4
.L_71:
        /*0008*/ 	.byte	0x04, 0x17
        /*000a*/ 	.short	(.L_73 - .L_72)
.L_72:
        /*000c*/ 	.word	0x00000000
        /*0010*/ 	.short	0x0005
        /*0012*/ 	.short	0x0020
        /*0014*/ 	.byte	0x00, 0xf0, 0x11, 0x00


	//----- nvinfo : EIATTR_KPARAM_INFO
	.align		4
.L_73:
        /*0018*/ 	.byte	0x04, 0x17
        /*001a*/ 	.short	(.L_75 - .L_74)
.L_74:
        /*001c*/ 	.word	0x00000000
        /*0020*/ 	.short	0x0004
        /*0022*/ 	.short	0x001c
        /*0024*/ 	.byte	0x00, 0xf0, 0x11, 0x00


	//----- nvinfo : EIATTR_KPARAM_INFO
	.align		4
.L_75:
        /*0028*/ 	.byte	0x04, 0x17
        /*002a*/ 	.short	(.L_77 - .L_76)
.L_76:
        /*002c*/ 	.word	0x00000000
        /*0030*/ 	.short	0x0003
        /*0032*/ 	.short	0x0018
        /*0034*/ 	.byte	0x00, 0xf0, 0x11, 0x00


	//----- nvinfo : EIATTR_KPARAM_INFO
	.align		4
.L_77:
        /*0038*/ 	.byte	0x04, 0x17
        /*003a*/ 	.short	(.L_79 - .L_78)
.L_78:
        /*003c*/ 	.word	0x00000000
        /*0040*/ 	.short	0x0002
        /*0042*/ 	.short	0x0010
        /*0044*/ 	.byte	0x00, 0xf5, 0x21, 0x00


	//----- nvinfo : EIATTR_KPARAM_INFO
	.align		4
.L_79:
        /*0048*/ 	.byte	0x04, 0x17
        /*004a*/ 	.short	(.L_81 - .L_80)
.L_80:
        /*004c*/ 	.word	0x00000000
        /*0050*/ 	.short	0x0001
        /*0052*/ 	.short	0x0008
        /*0054*/ 	.byte	0x00, 0xf5, 0x21, 0x00


	//----- nvinfo : EIATTR_KPARAM_INFO
	.align		4
.L_81:
        /*0058*/ 	.byte	0x04, 0x17
        /*005a*/ 	.short	(.L_83 - .L_82)
.L_82:
        /*005c*/ 	.word	0x00000000
        /*0060*/ 	.short	0x0000
        /*0062*/ 	.short	0x0000
        /*0064*/ 	.byte	0x00, 0xf5, 0x21, 0x00


	//----- nvinfo : EIATTR_SPARSE_MMA_MASK
	.align		4
.L_83:
        /*0068*/ 	.byte	0x03, 0x50
        /*006a*/ 	.short	0x0000


	//----- nvinfo : EIATTR_MAXREG_COUNT
	.align		4
        /*006c*/ 	.byte	0x03, 0x1b
        /*006e*/ 	.short	0x00ff


	//----- nvinfo : EIATTR_MERCURY_ISA_VERSION
	.align		4
        /*0070*/ 	.byte	0x03, 0x5f
        /*0072*/ 	.short	0x0101


	//----- nvinfo : EIATTR_VRC_CTA_INIT_COUNT
	.align		4
        /*0074*/ 	.byte	0x02, 0x4a
	.zero		1
	.zero		1


	//----- nvinfo : EIATTR_EXIT_INSTR_OFFSETS
	.align		4
        /*0078*/ 	.byte	0x04, 0x1c
        /*007a*/ 	.short	(.L_85 - .L_84)


	//   ....[0]....
.L_84:
        /*007c*/ 	.word	0x000000e0


	//   ....[1]....
        /*0080*/ 	.word	0x000001a0


	//----- nvinfo : EIATTR_CBANK_PARAM_SIZE
	.align		4
.L_85:
        /*0084*/ 	.byte	0x03, 0x19
        /*0086*/ 	.short	0x0024


	//----- nvinfo : EIATTR_PARAM_CBANK
	.align		4
        /*0088*/ 	.byte	0x04, 0x0a
        /*008a*/ 	.short	(.L_87 - .L_86)
	.align		4
.L_86:
        /*008c*/ 	.word	index@(.nv.constant0._Z23hadamard_product_kernelPdS_S_iii)
        /*0090*/ 	.short	0x0380
        /*0092*/ 	.short	0x0024


	//----- nvinfo : EIATTR_SW_WAR
	.align		4
.L_87:
        /*0094*/ 	.byte	0x04, 0x36
        /*0096*/ 	.short	(.L_89 - .L_88)
.L_88:
        /*0098*/ 	.word	0x00000008
.L_89:


//--------------------- .nv.info._Z17initMatrix_kernelPdii --------------------------
	.section	.nv.info._Z17initMatrix_kernelPdii,"",@"SHT_CUDA_INFO"
	.sectionflags	@""
	.align	4


	//----- nvinfo : EIATTR_CUDA_API_VERSION
	.align		4
        /*0000*/ 	.byte	0x04, 0x37
        /*0002*/ 	.short	(.L_91 - .L_90)
.L_90:
        /*0004*/ 	.word	0x00000082


	//----- nvinfo : EIATTR_KPARAM_INFO
	.align		4
.L_91:
        /*0008*/ 	.byte	0x04, 0x17
        /*000a*/ 	.short	(.L_93 - .L_92)
.L_92:
        /*000c*/ 	.word	0x00000000
        /*0010*/ 	.short	0x0002
        /*0012*/ 	.short	0x000c
        /*0014*/ 	.byte	0x00, 0xf0, 0x11, 0x00


	//----- nvinfo : EIATTR_KPARAM_INFO
	.align		4
.L_93:
        /*0018*/ 	.byte	0x04, 0x17
        /*001a*/ 	.short	(.L_95 - .L_94)
.L_94:
        /*001c*/ 	.word	0x00000000
        /*0020*/ 	.short	0x0001
        /*0022*/ 	.short	0x0008
        /*0024*/ 	.byte	0x00, 0xf0, 0x11, 0x00


	//----- nvinfo : EIATTR_KPARAM_INFO
	.align		4
.L_95:
        /*0028*/ 	.byte	0x04, 0x17
        /*002a*/ 	.short	(.L_97 - .L_96)
.L_96:
        /*002c*/ 	.word	0x00000000
        /*0030*/ 	.short	0x0000
        /*0032*/ 	.short	0x0000
        /*0034*/ 	.byte	0x00, 0xf5, 0x21, 0x00


	//----- nvinfo : EIATTR_SPARSE_MMA_MASK
	.align		4
.L_97:
        /*0038*/ 	.byte	0x03, 0x50
        /*003a*/ 	.short	0x0000


	//----- nvinfo : EIATTR_MAXREG_COUNT
	.align		4
        /*003c*/ 	.byte	0x03, 0x1b
        /*003e*/ 	.short	0x00ff


	//----- nvinfo : EIATTR_MERCURY_ISA_VERSION
	.align		4
        /*0040*/ 	.byte	0x03, 0x5f
        /*0042*/ 	.short	0x0101


	//----- nvinfo : EIATTR_VRC_CTA_INIT_COUNT
	.align		4
        /*0044*/ 	.byte	0x02, 0x4a
	.zero		1
	.zero		1


	//----- nvinfo : EIATTR_EXIT_INSTR_OFFSETS
	.align		4
        /*0048*/ 	.byte	0x04, 0x1c
        /*004a*/ 	.short	(.L_99 - .L_98)


	//   ....[0]....
.L_98:
        /*004c*/ 	.word	0x000000d0


	//   ....[1]....
        /*0050*/ 	.word	0x00000140


	//----- nvinfo : EIATTR_CBANK_PARAM_SIZE
	.align		4
.L_99:
        /*0054*/ 	.byte	0x03, 0x19
        /*0056*/ 	.short	0x0010


	//----- nvinfo : EIATTR_PARAM_CBANK
	.align		4
        /*0058*/ 	.byte	0x04, 0x0a
        /*005a*/ 	.short	(.L_101 - .L_100)
	.align		4
.L_100:
        /*005c*/ 	.word	index@(.nv.constant0._Z17initMatrix_kernelPdii)
        /*0060*/ 	.short	0x0380
        /*0062*/ 	.short	0x0010


	//----- nvinfo : EIATTR_SW_WAR
	.align		4
.L_101:
        /*0064*/ 	.byte	0x04, 0x36
        /*0066*/ 	.short	(.L_103 - .L_102)
.L_102:
        /*0068*/ 	.word	0x00000008
.L_103:


//--------------------- .nv.info._Z24matrix_dot_shared_memoryPdS_S_iii --------------------------
	.section	.nv.info._Z24matrix_dot_shared_memoryPdS_S_iii,"",@"SHT_CUDA_INFO"
	.sectionflags	@""
	.align	4


	//----- nvinfo : EIATTR_CUDA_API_VERSION
	.align		4
        /*0000*/ 	.byte	0x04, 0x37
        /*0002*/ 	.short	(.L_105 - .L_104)
.L_104:
        /*0004*/ 	.word	0x00000082


	//----- nvinfo : EIATTR_KPARAM_INFO
	.align		4
.L_105:
        /*0008*/ 	.byte	0x04, 0x17
        /*000a*/ 	.short	(.L_107 - .L_106)
.L_106:
        /*000c*/ 	.word	0x00000000
        /*0010*/ 	.short	0x0005
        /*0012*/ 	.short	0x0020
        /*0014*/ 	.byte	0x00, 0xf0, 0x11, 0x00


	//----- nvinfo : EIATTR_KPARAM_INFO
	.align		4
.L_107:
        /*0018*/ 	.byte	0x04, 0x17
        /*001a*/ 	.short	(.L_109 - .L_108)
.L_108:
        /*001c*/ 	.word	0x00000000
        /*0020*/ 	.short	0x0004
        /*0022*/ 	.short	0x001c
        /*0024*/ 	.byte	0x00, 0xf0, 0x11, 0x00


	//----- nvinfo : EIATTR_KPARAM_INFO
	.align		4
.L_109:
        /*0028*/ 	.byte	0x04, 0x17
        /*002a*/ 	.short	(.L_111 - .L_110)
.L_110:
        /*002c*/ 	.word	0x00000000
        /*0030*/ 	.short	0x0003
        /*0032*/ 	.short	0x0018
        /*0034*/ 	.byte	0x00, 0xf0, 0x11, 0x00


	//----- nvinfo : EIATTR_KPARAM_INFO
	.align		4
.L_111:
        /*0038*/ 	.byte	0x04, 0x17
        /*003a*/ 	.short	(.L_113 - .L_112)
.L_112:
        /*003c*/ 	.word	0x00000000
        /*0040*/ 	.short	0x0002
        /*0042*/ 	.short	0x0010
        /*0044*/ 	.byte	0x00, 0xf5, 0x21, 0x00


	//----- nvinfo : EIATTR_KPARAM_INFO
	.align		4
.L_113:
        /*0048*/ 	.byte	0x04, 0x17
        /*004a*/ 	.short	(.L_115 - .L_114)
.L_114:
        /*004c*/ 	.word	0x00000000
        /*0050*/ 	.short	0x0001
        /*0052*/ 	.short	0x0008
        /*0054*/ 	.byte	0x00, 0xf5, 0x21, 0x00


	//----- nvinfo : EIATTR_KPARAM_INFO
	.align		4
.L_115:
        /*0058*/ 	.byte	0x04, 0x17
        /*005a*/ 	.short	(.L_117 - .L_116)
.L_116:
        /*005c*/ 	.word	0x00000000
        /*0060*/ 	.short	0x0000
        /*0062*/ 	.short	0x0000
        /*0064*/ 	.byte	0x00, 0xf5, 0x21, 0x00


	//----- nvinfo : EIATTR_SPARSE_MMA_MASK
	.align		4
.L_117:
        /*0068*/ 	.byte	0x03, 0x50
        /*006a*/ 	.short	0x0000


	//----- nvinfo : EIATTR_MAXREG_COUNT
	.align		4
        /*006c*/ 	.byte	0x03, 0x1b
        /*006e*/ 	.short	0x00ff


	//----- nvinfo : EIATTR_NUM_BARRIERS
	.align		4
        /*0070*/ 	.byte	0x02, 0x4c
        /*0072*/ 	.byte	0x01
	.zero		1


	//----- nvinfo : EIATTR_MERCURY_ISA_VERSION
	.align		4
        /*0074*/ 	.byte	0x03, 0x5f
        /*0076*/ 	.short	0x0101


	//----- nvinfo : EIATTR_VRC_CTA_INIT_COUNT
	.align		4
        /*0078*/ 	.byte	0x02, 0x4a
	.zero		1
	.zero		1


	//----- nvinfo : EIATTR_EXIT_INSTR_OFFSETS
	.align		4
        /*007c*/ 	.byte	0x04, 0x1c
        /*007e*/ 	.short	(.L_119 - .L_118)


	//   ....[0]....
.L_118:
        /*0080*/ 	.word	0x00000650


	//   ....[1]....
        /*0084*/ 	.word	0x000006a0


	//----- nvinfo : EIATTR_CBANK_PARAM_SIZE
	.align		4
.L_119:
        /*0088*/ 	.byte	0x03, 0x19
        /*008a*/ 	.short	0x0024


	//----- nvinfo : EIATTR_PARAM_CBANK
	.align		4
        /*008c*/ 	.byte	0x04, 0x0a
        /*008e*/ 	.short	(.L_121 - .L_120)
	.align		4
.L_120:
        /*0090*/ 	.word	index@(.nv.constant0._Z24matrix_dot_shared_memoryPdS_S_iii)
        /*0094*/ 	.short	0x0380
        /*0096*/ 	.short	0x0024


	//----- nvinfo : EIATTR_SW_WAR
	.align		4
.L_121:
        /*0098*/ 	.byte	0x04, 0x36
        /*009a*/ 	.short	(.L_123 - .L_122)
.L_122:
        /*009c*/ 	.word	0x00000008
.L_123:


//--------------------- .nv.callgraph             --------------------------
	.section	.nv.callgraph,"",@"SHT_CUDA_CALLGRAPH"
	.align	4
	.sectionentsize	8
	.align		4
        /*0000*/ 	.word	0x00000000
	.align		4
        /*0004*/ 	.word	0xffffffff
	.align		4
        /*0008*/ 	.word	0x00000000
	.align		4
        /*000c*/ 	.word	0xfffffffe
	.align		4
        /*0010*/ 	.word	0x00000000
	.align		4
        /*0014*/ 	.word	0xfffffffd
	.align		4
        /*0018*/ 	.word	0x00000000
	.align		4
        /*001c*/ 	.word	0xfffffffc


//--------------------- .text._Z22matrix_function_kernelPFddEPdS1_ii --------------------------
	.section	.text._Z22matrix_function_kernelPFddEPdS1_ii,"ax",@progbits
	.align	128
        .global         _Z22matrix_function_kernelPFddEPdS1_ii
        .type           _Z22matrix_function_kernelPFddEPdS1_ii,@function
        .size           _Z22matrix_function_kernelPFddEPdS1_ii,(.L_x_7 - _Z22matrix_function_kernelPFddEPdS1_ii)
        .other          _Z22matrix_function_kernelPFddEPdS1_ii,@"STO_CUDA_ENTRY STV_DEFAULT"
_Z22matrix_function_kernelPFddEPdS1_ii:
.text._Z22matrix_function_kernelPFddEPdS1_ii:
[----:B------:R-:W-:Y:S01]  /*0000*/  LDC R1, c[0x0][0x37c] ;  /* 0x0000df00ff017b82 */ /* 0x000fe20000000800 */
[----:B------:R-:W0:Y:S07]  /*0010*/  S2R R3, SR_TID.Y ;  /* 0x0000000000037919 */ /* 0x000e2e0000002200 */
[----:B------:R-:W0:Y:S01]  /*0020*/  S2UR UR6, SR_CTAID.Y ;  /* 0x00000000000679c3 */ /* 0x000e220000002600 */
[----:B------:R-:W1:Y:S01]  /*0030*/  LDCU.64 UR4, c[0x0][0x398] ;  /* 0x00007300ff0477ac */ /* 0x000e620008000a00 */
[----:B------:R-:W2:Y:S06]  /*0040*/  S2R R5, SR_TID.X ;  /* 0x0000000000057919 */ /* 0x000eac0000002100 */
[----:B------:R-:W0:Y:S08]  /*0050*/  LDC R2, c[0x0][0x364] ;  /* 0x0000d900ff027b82 */ /* 0x000e300000000800 */
[----:B------:R-:W2:Y:S01]  /*0060*/  S2UR UR7, SR_CTAID.X ;  /* 0x00000000000779c3 */ /* 0x000ea20000002500 */
[----:B-1----:R-:W-:-:S07]  /*0070*/  UIMAD UR4, UR5, UR4, URZ ;  /* 0x00000004050472a4 */ /* 0x002fce000f8e02ff */
[----:B------:R-:W2:Y:S01]  /*0080*/  LDC R0, c[0x0][0x360] ;  /* 0x0000d800ff007b82 */ /* 0x000ea20000000800 */
[----:B0-----:R-:W-:Y:S02]  /*0090*/  IMAD R2, R2, UR6, R3 ;  /* 0x0000000602027c24 */ /* 0x001fe4000f8e0203 */
[----:B--2---:R-:W-:-:S04]  /*00a0*/  IMAD R3, R0, UR7, R5 ;  /* 0x0000000700037c24 */ /* 0x004fc8000f8e0205 */
[----:B------:R-:W-:-:S05]  /*00b0*/  IMAD R2, R2, UR5, R3 ;  /* 0x0000000502027c24 */ /* 0x000fca000f8e0203 */
[----:B------:R-:W-:-:S13]  /*00c0*/  ISETP.GE.AND P0, PT, R2, UR4, PT ;  /* 0x0000000402007c0c */ /* 0x000fda000bf06270 */
[----:B------:R-:W-:Y:S05]  /*00d0*/  @P0 EXIT ;  /* 0x000000000000094d */ /* 0x000fea0003800000 */
[----:B------:R-:W0:Y:S01]  /*00e0*/  LDC.64 R4, c[0x0][0x388] ;  /* 0x0000e200ff047b82 */ /* 0x000e220000000a00 */
[----:B------:R-:W1:Y:S07]  /*00f0*/  LDCU.64 UR36, c[0x0][0x358] ;  /* 0x00006b00ff2477ac */ /* 0x000e6e0008000a00 */
[----:B------:R-:W2:Y:S01]  /*0100*/  LDC.64 R6, c[0x0][0x380] ;  /* 0x0000e000ff067b82 */ /* 0x000ea20000000a00 */
[----:B0-----:R-:W-:-:S06]  /*0110*/  IMAD.WIDE R4, R2, 0x8, R4 ;  /* 0x0000000802047825 */ /* 0x001fcc00078e0204 */
[----:B-1----:R-:W5:Y:S01]  /*0120*/  LDG.E.64 R4, desc[UR36][R4.64] ;  /* 0x0000002404047981 */ /* 0x002f62000c1e1b00 */
[----:B------:R-:W-:Y:S01]  /*0130*/  HFMA2 R21, -RZ, RZ, 0, 0 ;  /* 0x00000000ff157431 */ /* 0x000fe200000001ff */
[----:B--2---:R-:W-:-:S07]  /*0140*/  MOV R20, 0x160 ;  /* 0x0000016000147802 */ /* 0x004fce0000000f00 */
[----:B-----5:R-:W-:Y:S05]  /*0150*/  CALL.REL.NOINC R6 `(_Z22matrix_function_kernelPFddEPdS1_ii) ;  /* 0xfffffffc06a87344 */ /* 0x020fea0003c3ffff */
[----:B------:R-:W0:Y:S02]  /*0160*/  LDC.64 R6, c[0x0][0x390] ;  /* 0x0000e400ff067b82 */ /* 0x000e240000000a00 */
[----:B0-----:R-:W-:-:S05]  /*0170*/  IMAD.WIDE R2, R2, 0x8, R6 ;  /* 0x0000000802027825 */ /* 0x001fca00078e0206 */
[----:B------:R-:W-:Y:S01]  /*0180*/  STG.E.64 desc[UR36][R2.64], R4 ;  /* 0x0000000402007986 */ /* 0x000fe2000c101b24 */
[----:B------:R-:W-:Y:S05]  /*0190*/  EXIT ;  /* 0x000000000000794d */ /* 0x000fea0003800000 */
.L_x_0:
[----:B------:R-:W-:-:S00]  /*01a0*/  BRA `(.L_x_0) ;  /* 0xfffffffc00fc7947 */ /* 0x000fc0000383ffff */
[----:B------:R-:W-:-:S00]  /*01b0*/  NOP ;  /* 0x0000000000007918 */ /* 0x000fc00000000000 */
        /* <DEDUP_REMOVED lines=12> */
.L_x_7:


//--------------------- .text._Z17matrix_sum_kernelPdS_S_iii --------------------------
	.section	.text._Z17matrix_sum_kernelPdS_S_iii,"ax",@progbits
	.align	128
        .global         _Z17matrix_sum_kernelPdS_S_iii
        .type           _Z17matrix_sum_kernelPdS_S_iii,@function
        .size           _Z17matrix_sum_kernelPdS_S_iii,(.L_x_8 - _Z17matrix_sum_kernelPdS_S_iii)
        .other          _Z17matrix_sum_kernelPdS_S_iii,@"STO_CUDA_ENTRY STV_DEFAULT"
_Z17matrix_sum_kernelPdS_S_iii:
.text._Z17matrix_sum_kernelPdS_S_iii:
[----:B------:R-:W-:Y:S01]  /*0000*/  LDC R1, c[0x0][0x37c] ;  /* 0x0000df00ff017b82 */ /* 0x000fe20000000800 */
[----:B------:R-:W0:Y:S07]  /*0010*/  S2R R3, SR_TID.Y ;  /* 0x0000000000037919 */ /* 0x000e2e0000002200 */
[----:B------:R-:W0:Y:S01]  /*0020*/  S2UR UR6, SR_CTAID.Y ;  /* 0x00000000000679c3 */ /* 0x000e220000002600 */
[----:B------:R-:W1:Y:S01]  /*0030*/  LDCU.64 UR4, c[0x0][0x398] ;  /* 0x00007300ff0477ac */ /* 0x000e620008000a00 */
[----:B------:R-:W2:Y:S01]  /*0040*/  S2R R5, SR_TID.X ;  /* 0x0000000000057919 */ /* 0x000ea20000002100 */
[----:B------:R-:W3:Y:S05]  /*0050*/  LDCU UR8, c[0x0][0x3a0] ;  /* 0x00007400ff0877ac */ /* 0x000eea0008000800 */
[----:B------:R-:W0:Y:S08]  /*0060*/  LDC R0, c[0x0][0x364] ;  /* 0x0000d900ff007b82 */ /* 0x000e300000000800 */
[----:B------:R-:W2:Y:S01]  /*0070*/  S2UR UR7, SR_CTAID.X ;  /* 0x00000000000779c3 */ /* 0x000ea20000002500 */
[----:B-1----:R-:W-:-:S07]  /*0080*/  UIMAD UR4, UR5, UR4, URZ ;  /* 0x00000004050472a4 */ /* 0x002fce000f8e02ff */
[----:B------:R-:W2:Y:S01]  /*0090*/  LDC R2, c[0x0][0x360] ;  /* 0x0000d800ff027b82 */ /* 0x000ea20000000800 */
[----:B0-----:R-:W-:Y:S02]  /*00a0*/  IMAD R0, R0, UR6, R3 ;  /* 0x0000000600007c24 */ /* 0x001fe4000f8e0203 */
[----:B--2---:R-:W-:-:S04]  /*00b0*/  IMAD R3, R2, UR7, R5 ;  /* 0x0000000702037c24 */ /* 0x004fc8000f8e0205 */
[----:B---3--:R-:W-:-:S05]  /*00c0*/  IMAD R11, R0, UR8, R3 ;  /* 0x00000008000b7c24 */ /* 0x008fca000f8e0203 */
[----:B------:R-:W-:-:S13]  /*00d0*/  ISETP.GE.AND P0, PT, R11, UR4, PT ;  /* 0x000000040b007c0c */ /* 0x000fda000bf06270 */
[----:B------:R-:W-:Y:S05]  /*00e0*/  @P0 EXIT ;  /* 0x000000000000094d */ /* 0x000fea0003800000 */
[----:B------:R-:W0:Y:S01]  /*00f0*/  LDC.64 R2, c[0x0][0x380] ;  /* 0x0000e000ff027b82 */ /* 0x000e220000000a00 */
[----:B------:R-:W1:Y:S07]  /*0100*/  LDCU.64 UR4, c[0x0][0x358] ;  /* 0x00006b00ff0477ac */ /* 0x000e6e0008000a00 */
[----:B------:R-:W2:Y:S08]  /*0110*/  LDC.64 R4, c[0x0][0x388] ;  /* 0x0000e200ff047b82 */ /* 0x000eb00000000a00 */
[----:B------:R-:W3:Y:S01]  /*0120*/  LDC.64 R8, c[0x0][0x390] ;  /* 0x0000e400ff087b82 */ /* 0x000ee20000000a00 */
[----:B0-----:R-:W-:-:S06]  /*0130*/  IMAD.WIDE R2, R11, 0x8, R2 ;  /* 0x000000080b027825 */ /* 0x001fcc00078e0202 */
[----:B-1----:R-:W4:Y:S01]  /*0140*/  LDG.E.64 R2, desc[UR4][R2.64] ;  /* 0x0000000402027981 */ /* 0x002f22000c1e1b00 */
[----:B--2---:R-:W-:-:S06]  /*0150*/  IMAD.WIDE R4, R11, 0x8, R4 ;  /* 0x000000080b047825 */ /* 0x004fcc00078e0204 */
[----:B------:R-:W4:Y:S01]  /*0160*/  LDG.E.64 R4, desc[UR4][R4.64] ;  /* 0x0000000404047981 */ /* 0x000f22000c1e1b00 */
[----:B---3--:R-:W-:Y:S01]  /*0170*/  IMAD.WIDE R8, R11, 0x8, R8 ;  /* 0x000000080b087825 */ /* 0x008fe200078e0208 */
[----:B----4-:R-:W-:-:S07]  /*0180*/  DADD R6, R2, R4 ;  /* 0x0000000002067229 */ /* 0x010fce0000000004 */
[----:B------:R-:W-:Y:S01]  /*0190*/  STG.E.64 desc[UR4][R8.64], R6 ;  /* 0x0000000608007986 */ /* 0x000fe2000c101b04 */
[----:B------:R-:W-:Y:S05]  /*01a0*/  EXIT ;  /* 0x000000000000794d */ /* 0x000fea0003800000 */
.L_x_1:
        /* <DEDUP_REMOVED lines=13> */
.L_x_8:


//--------------------- .text._Z23hadamard_product_kernelPdS_S_iii --------------------------
	.section	.text._Z23hadamard_product_kernelPdS_S_iii,"ax",@progbits
	.align	128
        .global         _Z23hadamard_product_kernelPdS_S_iii
        .type           _Z23hadamard_product_kernelPdS_S_iii,@function
        .size           _Z23hadamard_product_kernelPdS_S_iii,(.L_x_9 - _Z23hadamard_product_kernelPdS_S_iii)
        .other          _Z23hadamard_product_kernelPdS_S_iii,@"STO_CUDA_ENTRY STV_DEFAULT"
_Z23hadamard_product_kernelPdS_S_iii:
.text._Z23hadamard_product_kernelPdS_S_iii:
        /* <DEDUP_REMOVED lines=24> */
[----:B----4-:R-:W-:-:S07]  /*0180*/  DMUL R6, R2, R4 ;  /* 0x0000000402067228 */ /* 0x010fce0000000000 */
[----:B------:R-:W-:Y:S01]  /*0190*/  STG.E.64 desc[UR4][R8.64], R6 ;  /* 0x0000000608007986 */ /* 0x000fe2000c101b04 */
[----:B------:R-:W-:Y:S05]  /*01a0*/  EXIT ;  /* 0x000000000000794d */ /* 0x000fea0003800000 */
.L_x_2:
        /* <DEDUP_REMOVED lines=13> */
.L_x_9:


//--------------------- .text._Z17initMatrix_kernelPdii --------------------------
	.section	.text._Z17initMatrix_kernelPdii,"ax",@progbits
	.align	128
        .global         _Z17initMatrix_kernelPdii
        .type           _Z17initMatrix_kernelPdii,@function
        .size           _Z17initMatrix_kernelPdii,(.L_x_10 - _Z17initMatrix_kernelPdii)
        .other          _Z17initMatrix_kernelPdii,@"STO_CUDA_ENTRY STV_DEFAULT"
_Z17initMatrix_kernelPdii:
.text._Z17initMatrix_kernelPdii:
        /* <DEDUP_REMOVED lines=15> */
[----:B------:R-:W1:Y:S01]  /*00f0*/  LDCU.64 UR4, c[0x0][0x358] ;  /* 0x00006b00ff0477ac */ /* 0x000e620008000a00 */
[----:B------:R-:W-:Y:S01]  /*0100*/  HFMA2 R4, -RZ, RZ, 0, 0 ;  /* 0x00000000ff047431 */ /* 0x000fe200000001ff */
[----:B------:R-:W-:Y:S01]  /*0110*/  MOV R5, 0x3ff00000 ;  /* 0x3ff0000000057802 */ /* 0x000fe20000000f00 */
[----:B0-----:R-:W-:-:S05]  /*0120*/  IMAD.WIDE R2, R7, 0x8, R2 ;  /* 0x0000000807027825 */ /* 0x001fca00078e0202 */
[----:B-1----:R-:W-:Y:S01]  /*0130*/  STG.E.64 desc[UR4][R2.64], R4 ;  /* 0x0000000402007986 */ /* 0x002fe2000c101b04 */
[----:B------:R-:W-:Y:S05]  /*0140*/  EXIT ;  /* 0x000000000000794d */ /* 0x000fea0003800000 */
.L_x_3:
        /* <DEDUP_REMOVED lines=11> */
.L_x_10:


//--------------------- .text._Z24matrix_dot_shared_memoryPdS_S_iii --------------------------
	.section	.text._Z24matrix_dot_shared_memoryPdS_S_iii,"ax",@progbits
	.align	128
        .global         _Z24matrix_dot_shared_memoryPdS_S_iii
        .type           _Z24matrix_dot_shared_memoryPdS_S_iii,@function
        .size           _Z24matrix_dot_shared_memoryPdS_S_iii,(.L_x_11 - _Z24matrix_dot_shared_memoryPdS_S_iii)
        .other          _Z24matrix_dot_shared_memoryPdS_S_iii,@"STO_CUDA_ENTRY STV_DEFAULT"
_Z24matrix_dot_shared_memoryPdS_S_iii:
.text._Z24matrix_dot_shared_memoryPdS_S_iii:
[----:B------:R-:W-:Y:S01]  /*0000*/  LDC R1, c[0x0][0x37c] ;  /* 0x0000df00ff017b82 */ /* 0x000fe20000000800 */
[----:B------:R-:W0:Y:S01]  /*0010*/  S2R R17, SR_TID.Y ;  /* 0x0000000000117919 */ /* 0x000e220000002200 */
[----:B------:R-:W1:Y:S06]  /*0020*/  LDCU UR9, c[0x0][0x39c] ;  /* 0x00007380ff0977ac */ /* 0x000e6c0008000800 */
[----:B------:R-:W0:Y:S01]  /*0030*/  LDC R0, c[0x0][0x364] ;  /* 0x0000d900ff007b82 */ /* 0x000e220000000800 */
[----:B------:R-:W-:Y:S01]  /*0040*/  CS2R R10, SRZ ;  /* 0x00000000000a7805 */ /* 0x000fe2000001ff00 */
[----:B------:R-:W2:Y:S01]  /*0050*/  S2R R16, SR_TID.X ;  /* 0x0000000000107919 */ /* 0x000ea20000002100 */
[----:B------:R-:W3:Y:S01]  /*0060*/  LDCU UR13, c[0x0][0x3a0] ;  /* 0x00007400ff0d77ac */ /* 0x000ee20008000800 */
[----:B------:R-:W4:Y:S04]  /*0070*/  LDCU.64 UR10, c[0x0][0x358] ;  /* 0x00006b00ff0a77ac */ /* 0x000f280008000a00 */
[----:B------:R-:W0:Y:S08]  /*0080*/  S2UR UR4, SR_CTAID.Y ;  /* 0x00000000000479c3 */ /* 0x000e300000002600 */
[----:B------:R-:W2:Y:S01]  /*0090*/  S2UR UR5, SR_CTAID.X ;  /* 0x00000000000579c3 */ /* 0x000ea20000002500 */
[----:B-1----:R-:W-:-:S07]  /*00a0*/  UISETP.GE.AND UP0, UPT, UR9, -0xe, UPT ;  /* 0xfffffff20900788c */ /* 0x002fce000bf06270 */
[----:B------:R-:W2:Y:S01]  /*00b0*/  LDC R3, c[0x0][0x360] ;  /* 0x0000d800ff037b82 */ /* 0x000ea20000000800 */
[----:B0-----:R-:W-:Y:S02]  /*00c0*/  IMAD R19, R0, UR4, R17 ;  /* 0x0000000400137c24 */ /* 0x001fe4000f8e0211 */
[----:B--2---:R-:W-:Y:S01]  /*00d0*/  IMAD R18, R3, UR5, R16 ;  /* 0x0000000503127c24 */ /* 0x004fe2000f8e0210 */
[----:B---34-:R-:W-:Y:S06]  /*00e0*/  BRA.U !UP0, `(.L_x_4) ;  /* 0x00000005084c7547 */ /* 0x018fec000b800000 */
[----:B------:R-:W0:Y:S01]  /*00f0*/  S2UR UR7, SR_CgaCtaId ;  /* 0x00000000000779c3 */ /* 0x000e220000008800 */
[----:B------:R-:W-:Y:S01]  /*0100*/  UMOV UR6, 0x400 ;  /* 0x0000040000067882 */ /* 0x000fe20000000000 */
[----:B------:R-:W1:Y:S01]  /*0110*/  LDCU UR12, c[0x0][0x3a0] ;  /* 0x00007400ff0c77ac */ /* 0x000e620008000800 */
[----:B------:R-:W-:Y:S01]  /*0120*/  CS2R R10, SRZ ;  /* 0x00000000000a7805 */ /* 0x000fe2000001ff00 */
[----:B------:R-:W-:Y:S01]  /*0130*/  IMAD R6, R19, UR9, R16 ;  /* 0x0000000913067c24 */ /* 0x000fe2000f8e0210 */
[----:B------:R-:W-:-:S03]  /*0140*/  UIADD3 UR4, UPT, UPT, UR9, -0x1, URZ ;  /* 0xffffffff09047890 */ /* 0x000fc6000fffe0ff */
[----:B------:R-:W2:Y:S01]  /*0150*/  LDC R0, c[0x0][0x3a0] ;  /* 0x0000e800ff007b82 */ /* 0x000ea20000000800 */
[----:B------:R-:W3:Y:S01]  /*0160*/  LDCU.64 UR14, c[0x0][0x398] ;  /* 0x00007300ff0e77ac */ /* 0x000ee20008000a00 */
[----:B------:R-:W-:-:S04]  /*0170*/  USHF.R.S32.HI UR5, URZ, 0x1f, UR4 ;  /* 0x0000001fff057899 */ /* 0x000fc80008011404 */
[----:B------:R-:W-:Y:S01]  /*0180*/  ULEA.HI UR5, UR5, UR4, URZ, 0x4 ;  /* 0x0000000405057291 */ /* 0x000fe2000f8f20ff */
[----:B-1----:R-:W-:-:S03]  /*0190*/  IMAD R7, R17, UR12, R18 ;  /* 0x0000000c11077c24 */ /* 0x002fc6000f8e0212 */
[----:B------:R-:W-:Y:S02]  /*01a0*/  USHF.R.S32.HI UR5, URZ, 0x4, UR5 ;  /* 0x00000004ff057899 */ /* 0x000fe40008011405 */
[----:B0-----:R-:W-:Y:S02]  /*01b0*/  ULEA UR8, UR7, UR6, 0x18 ;  /* 0x0000000607087291 */ /* 0x001fe4000f8ec0ff */
[----:B------:R-:W-:Y:S02]  /*01c0*/  UIADD3 UR6, UPT, UPT, UR6, 0x800, URZ ;  /* 0x0000080006067890 */ /* 0x000fe4000fffe0ff */
[----:B------:R-:W-:Y:S02]  /*01d0*/  UIADD3 UR5, UPT, UPT, -UR5, URZ, URZ ;  /* 0x000000ff05057290 */ /* 0x000fe4000fffe1ff */
[----:B------:R-:W-:Y:S01]  /*01e0*/  ULEA UR6, UR7, UR6, 0x18 ;  /* 0x0000000607067291 */ /* 0x000fe2000f8ec0ff */
[----:B------:R-:W-:-:S05]  /*01f0*/  LEA R5, R17, UR8, 0x7 ;  /* 0x0000000811057c11 */ /* 0x000fca000f8e38ff */
[C---:B------:R-:W-:Y:S01]  /*0200*/  LEA R2, R16.reuse, UR6, 0x3 ;  /* 0x0000000610027c11 */ /* 0x040fe2000f8e18ff */
[----:B------:R-:W-:-:S04]  /*0210*/  IMAD R4, R16, 0x8, R5 ;  /* 0x0000000810047824 */ /* 0x000fc800078e0205 */
[----:B---3--:R-:W-:-:S07]  /*0220*/  IMAD R3, R17, 0x80, R2 ;  /* 0x0000008011037824 */ /* 0x008fce00078e0202 */
.L_x_5:
[----:B------:R-:W-:Y:S02]  /*0230*/  ISETP.GE.AND P1, PT, R16, UR15, PT ;  /* 0x0000000f10007c0c */ /* 0x000fe4000bf26270 */
[----:B------:R-:W-:Y:S02]  /*0240*/  CS2R R24, SRZ ;  /* 0x0000000000187805 */ /* 0x000fe4000001ff00 */
[----:B------:R-:W-:Y:S02]  /*0250*/  ISETP.GE.AND P0, PT, R17, UR15, PT ;  /* 0x0000000f11007c0c */ /* 0x000fe4000bf06270 */
[----:B------:R-:W-:Y:S02]  /*0260*/  CS2R R26, SRZ ;  /* 0x00000000001a7805 */ /* 0x000fe4000001ff00 */
[----:B------:R-:W-:Y:S02]  /*0270*/  ISETP.GE.OR P1, PT, R19, UR14, P1 ;  /* 0x0000000e13007c0c */ /* 0x000fe40008f26670 */
[----:B--2---:R-:W-:-:S11]  /*0280*/  ISETP.GE.OR P0, PT, R18, R0, P0 ;  /* 0x000000001200720c */ /* 0x004fd60000706670 */
[----:B------:R-:W0:Y:S08]  /*0290*/  @!P1 LDC.64 R12, c[0x0][0x380] ;  /* 0x0000e000ff0c9b82 */ /* 0x000e300000000a00 */
[----:B------:R-:W1:Y:S01]  /*02a0*/  @!P0 LDC.64 R8, c[0x0][0x388] ;  /* 0x0000e200ff088b82 */ /* 0x000e620000000a00 */
[----:B0-----:R-:W-:-:S05]  /*02b0*/  @!P1 IMAD.WIDE R28, R6, 0x8, R12 ;  /* 0x00000008061c9825 */ /* 0x001fca00078e020c */
[----:B------:R-:W2:Y:S01]  /*02c0*/  @!P1 LDG.E.64 R24, desc[UR10][R28.64] ;  /* 0x0000000a1c189981 */ /* 0x000ea2000c1e1b00 */
[----:B-1----:R-:W-:-:S05]  /*02d0*/  @!P0 IMAD.WIDE R20, R7, 0x8, R8 ;  /* 0x0000000807148825 */ /* 0x002fca00078e0208 */
[----:B------:R-:W3:Y:S04]  /*02e0*/  @!P0 LDG.E.64 R26, desc[UR10][R20.64] ;  /* 0x0000000a141a8981 */ /* 0x000ee8000c1e1b00 */
[----:B--2---:R-:W-:Y:S04]  /*02f0*/  STS.64 [R4], R24 ;  /* 0x0000001804007388 */ /* 0x004fe80000000a00 */
[----:B---3--:R-:W-:Y:S01]  /*0300*/  STS.64 [R3], R26 ;  /* 0x0000001a03007388 */ /* 0x008fe20000000a00 */
[----:B------:R-:W-:Y:S06]  /*0310*/  BAR.SYNC.DEFER_BLOCKING 0x0 ;  /* 0x0000000000007b1d */ /* 0x000fec0000010000 */
[----:B------:R-:W-:Y:S04]  /*0320*/  LDS.64 R8, [R2] ;  /* 0x0000000002087984 */ /* 0x000fe80000000a00 */
[----:B------:R-:W0:Y:S04]  /*0330*/  LDS.128 R12, [R5] ;  /* 0x00000000050c7984 */ /* 0x000e280000000c00 */
[----:B------:R-:W1:Y:S04]  /*0340*/  LDS.64 R20, [R2+0x80] ;  /* 0x0000800002147984 */ /* 0x000e680000000a00 */
[----:B------:R-:W-:Y:S04]  /*0350*/  LDS.64 R22, [R2+0x100] ;  /* 0x0001000002167984 */ /* 0x000fe80000000a00 */
[----:B------:R-:W-:Y:S01]  /*0360*/  LDS.64 R24, [R2+0x200] ;  /* 0x0002000002187984 */ /* 0x000fe20000000a00 */
[----:B0-----:R-:W-:-:S03]  /*0370*/  DFMA R12, R12, R8, R10 ;  /* 0x000000080c0c722b */ /* 0x001fc6000000000a */
[----:B------:R-:W0:Y:S05]  /*0380*/  LDS.128 R8, [R5+0x10] ;  /* 0x0000100005087984 */ /* 0x000e2a0000000c00 */
[----:B-1----:R-:W-:Y:S01]  /*0390*/  DFMA R14, R20, R14, R12 ;  /* 0x0000000e140e722b */ /* 0x002fe2000000000c */
[----:B------:R-:W1:Y:S07]  /*03a0*/  LDS.64 R20, [R2+0x180] ;  /* 0x0001800002147984 */ /* 0x000e6e0000000a00 */
[----:B0-----:R-:W-:-:S02]  /*03b0*/  DFMA R8, R8, R22, R14 ;  /* 0x000000160808722b */ /* 0x001fc4000000000e */
[----:B------:R-:W0:Y:S04]  /*03c0*/  LDS.128 R12, [R5+0x20] ;  /* 0x00002000050c7984 */ /* 0x000e280000000c00 */
[----:B------:R-:W-:Y:S02]  /*03d0*/  LDS.64 R22, [R2+0x300] ;  /* 0x0003000002167984 */ /* 0x000fe40000000a00 */
[----:B-1----:R-:W-:Y:S02]  /*03e0*/  DFMA R10, R20, R10, R8 ;  /* 0x0000000a140a722b */ /* 0x002fe40000000008 */
[----:B------:R-:W1:Y:S06]  /*03f0*/  LDS.64 R20, [R2+0x280] ;  /* 0x0002800002147984 */ /* 0x000e6c0000000a00 */
        /* <DEDUP_REMOVED lines=17> */
[----:B------:R-:W2:Y:S02]  /*0510*/  LDS.64 R22, [R2+0x680] ;  /* 0x0006800002167984 */ /* 0x000ea40000000a00 */
[----:B-1----:R-:W-:Y:S02]  /*0520*/  DFMA R10, R20, R10, R8 ;  /* 0x0000000a140a722b */ /* 0x002fe40000000008 */
[----:B------:R-:W-:Y:S06]  /*0530*/  LDS.64 R20, [R2+0x700] ;  /* 0x0007000002147984 */ /* 0x000fec0000000a00 */
[----:B0-----:R-:W-:-:S02]  /*0540*/  DFMA R24, R12, R24, R10 ;  /* 0x000000180c18722b */ /* 0x001fc4000000000a */
[----:B------:R-:W0:Y:S04]  /*0550*/  LDS.128 R8, [R5+0x70] ;  /* 0x0000700005087984 */ /* 0x000e280000000c00 */
[----:B------:R-:W1:Y:S02]  /*0560*/  LDS.64 R12, [R2+0x780] ;  /* 0x00078000020c7984 */ /* 0x000e640000000a00 */
[----:B--2---:R-:W-:Y:S01]  /*0570*/  DFMA R14, R22, R14, R24 ;  /* 0x0000000e160e722b */ /* 0x004fe20000000018 */
[----:B------:R-:W-:-:S04]  /*0580*/  UIADD3 UR5, UPT, UPT, UR5, 0x1, URZ ;  /* 0x0000000105057890 */ /* 0x000fc8000fffe0ff */
[----:B------:R-:W-:Y:S01]  /*0590*/  UISETP.NE.AND UP0, UPT, UR5, 0x1, UPT ;  /* 0x000000010500788c */ /* 0x000fe2000bf05270 */
[----:B------:R-:W-:Y:S01]  /*05a0*/  VIADD R17, R17, 0x10 ;  /* 0x0000001011117836 */ /* 0x000fe20000000000 */
[----:B------:R-:W-:Y:S01]  /*05b0*/  IADD3 R16, PT, PT, R16, 0x10, RZ ;  /* 0x0000001010107810 */ /* 0x000fe20007ffe0ff */
[----:B------:R-:W-:Y:S01]  /*05c0*/  VIADD R6, R6, 0x10 ;  /* 0x0000001006067836 */ /* 0x000fe20000000000 */
[----:B------:R-:W-:Y:S01]  /*05d0*/  LEA R7, R0, R7, 0x4 ;  /* 0x0000000700077211 */ /* 0x000fe200078e20ff */
[----:B0-----:R-:W-:-:S08]  /*05e0*/  DFMA R8, R8, R20, R14 ;  /* 0x000000140808722b */ /* 0x001fd0000000000e */
[----:B-1----:R-:W-:Y:S01]  /*05f0*/  DFMA R10, R12, R10, R8 ;  /* 0x0000000a0c0a722b */ /* 0x002fe20000000008 */
[----:B------:R-:W-:Y:S06]  /*0600*/  BAR.SYNC.DEFER_BLOCKING 0x0 ;  /* 0x0000000000007b1d */ /* 0x000fec0000010000 */
[----:B------:R-:W-:Y:S05]  /*0610*/  BRA.U UP0, `(.L_x_5) ;  /* 0xfffffffd00047547 */ /* 0x000fea000b83ffff */
.L_x_4:
[----:B------:R-:W0:Y:S01]  /*0620*/  LDCU UR4, c[0x0][0x398] ;  /* 0x00007300ff0477ac */ /* 0x000e220008000800 */
[----:B------:R-:W-:-:S04]  /*0630*/  ISETP.GE.AND P0, PT, R18, UR13, PT ;  /* 0x0000000d12007c0c */ /* 0x000fc8000bf06270 */
[----:B0-----:R-:W-:-:S13]  /*0640*/  ISETP.GE.OR P0, PT, R19, UR4, P0 ;  /* 0x0000000413007c0c */ /* 0x001fda0008706670 */
[----:B------:R-:W-:Y:S05]  /*0650*/  @P0 EXIT ;  /* 0x000000000000094d */ /* 0x000fea0003800000 */
[----:B------:R-:W0:Y:S01]  /*0660*/  LDC.64 R2, c[0x0][0x390] ;  /* 0x0000e400ff027b82 */ /* 0x000e220000000a00 */
[----:B------:R-:W-:-:S04]  /*0670*/  IMAD R19, R19, UR13, R18 ;  /* 0x0000000d13137c24 */ /* 0x000fc8000f8e0212 */
[----:B0-----:R-:W-:-:S05]  /*0680*/  IMAD.WIDE R2, R19, 0x8, R2 ;  /* 0x0000000813027825 */ /* 0x001fca00078e0202 */
[----:B------:R-:W-:Y:S01]  /*0690*/  STG.E.64 desc[UR10][R2.64], R10 ;  /* 0x0000000a02007986 */ /* 0x000fe2000c101b0a */
[----:B------:R-:W-:Y:S05]  /*06a0*/  EXIT ;  /* 0x000000000000794d */ /* 0x000fea0003800000 */
.L_x_6:
        /* <DEDUP_REMOVED lines=13> */
.L_x_11:


//--------------------- .nv.shared.reserved.0     --------------------------
	.section	.nv.shared.reserved.0,"aw",@nobits
	.weak		__nv_reservedSMEM_offset_0_alias
	.size		__nv_reservedSMEM_offset_0_alias, 0, 64
	.other		__nv_reservedSMEM_offset_0_alias,@"STO_CUDA_RESERVED_SHARED STV_DEFAULT"
__nv_reservedSMEM_offset_0_alias:
	.zero		0
	.zero		64


//--------------------- .nv.shared._Z24matrix_dot_shared_memoryPdS_S_iii --------------------------
	.section	.nv.shared._Z24matrix_dot_shared_memoryPdS_S_iii,"aw",@nobits
	.sectionflags	@""
	.align	8
.nv.shared._Z24matrix_dot_shared_memoryPdS_S_iii:
	.zero		5120


//--------------------- .nv.constant0._Z22matrix_function_kernelPFddEPdS1_ii --------------------------
	.section	.nv.constant0._Z22matrix_function_kernelPFddEPdS1_ii,"a",@progbits
	.sectionflags	@""
	.align	4
.nv.constant0._Z22matrix_function_kernelPFddEPdS1_ii:
	.zero		928


//--------------------- .nv.constant0._Z17matrix_sum_kernelPdS_S_iii --------------------------
	.section	.nv.constant0._Z17matrix_sum_kernelPdS_S_iii,"a",@progbits
	.sectionflags	@""
	.align	4
.nv.constant0._Z17matrix_sum_kernelPdS_S_iii:
	.zero		932


//--------------------- .nv.constant0._Z23hadamard_product_kernelPdS_S_iii --------------------------
	.section	.nv.constant0._Z23hadamard_product_kernelPdS_S_iii,"a",@progbits
	.sectionflags	@""
	.align	4
.nv.constant0._Z23hadamard_product_kernelPdS_S_iii:
	.zero		932


//--------------------- .nv.constant0._Z17initMatrix_kernelPdii --------------------------
	.section	.nv.constant0._Z17initMatrix_kernelPdii,"a",@progbits
	.sectionflags	@""
	.align	4
.nv.constant0._Z17initMatrix_kernelPdii:
	.zero		912


//--------------------- .nv.constant0._Z24matrix_dot_shared_memoryPdS_S_iii --------------------------
	.section	.nv.constant0._Z24matrix_dot_shared_memoryPdS_S_iii,"a",@progbits
	.sectionflags	@""
	.align	4
.nv.constant0._Z24matrix_dot_shared_memoryPdS_S_iii:
	.zero		932


//--------------------- SYMBOLS --------------------------

	.type		.nv.reservedSmem.offset0,@object
	.size		.nv.reservedSmem.offset0,0x4
	.type		.nv.reservedSmem.cap,@object
	.size		.nv.reservedSmem.cap,0x4
